//
// Generated by NVIDIA NVVM Compiler
//
// Compiler Build ID: CL-36424714
// Cuda compilation tools, release 13.0, V13.0.88
// Based on NVVM 20.0.0
//

.version 9.0
.target sm_100
.address_size 64

	// .globl	_Z12GlobalFilterPfS_i
.const .align 4 .b8 FilterCoeffs[84] = {10, 215, 163, 59, 10, 215, 35, 60, 10, 215, 163, 60, 143, 194, 245, 60, 10, 215, 35, 61, 205, 204, 76, 61, 143, 194, 117, 61, 41, 92, 143, 61, 0, 0, 128, 62, 0, 0, 64, 63, 0, 0, 128, 63, 0, 0, 64, 63, 0, 0, 128, 62, 41, 92, 143, 61, 143, 194, 117, 61, 205, 204, 76, 61, 10, 215, 35, 61, 143, 194, 245, 60, 10, 215, 163, 60, 10, 215, 35, 60, 10, 215, 163, 59};
// _ZZ12SharedFilterPfS_iE6inputS has been demoted

.visible .entry _Z12GlobalFilterPfS_i(
	.param .u64 .ptr .align 1 _Z12GlobalFilterPfS_i_param_0,
	.param .u64 .ptr .align 1 _Z12GlobalFilterPfS_i_param_1,
	.param .u32 _Z12GlobalFilterPfS_i_param_2
)
{
	.reg .pred 	%p<4>;
	.reg .b32 	%r<19>;
	.reg .b32 	%f<64>;
	.reg .b64 	%rd<28>;

	ld.param.u64 	%rd1, [_Z12GlobalFilterPfS_i_param_0];
	ld.param.u64 	%rd2, [_Z12GlobalFilterPfS_i_param_1];
	ld.param.u32 	%r2, [_Z12GlobalFilterPfS_i_param_2];
	mov.u32 	%r4, %ctaid.x;
	mov.u32 	%r5, %ntid.x;
	mov.u32 	%r6, %tid.x;
	mad.lo.s32 	%r7, %r4, %r5, %r6;
	setp.lt.s32 	%p1, %r7, 11;
	add.s32 	%r8, %r2, -10;
	setp.ge.s32 	%p2, %r7, %r8;
	or.pred  	%p3, %p1, %p2;
	@%p3 bra 	$L__BB0_2;
	cvta.to.global.u64 	%rd3, %rd1;
	cvta.to.global.u64 	%rd4, %rd2;
	add.s32 	%r9, %r7, -10;
	mul.wide.u32 	%rd5, %r9, 4;
	add.s64 	%rd6, %rd3, %rd5;
	ld.global.f32 	%f1, [%rd6];
	ld.const.f32 	%f2, [FilterCoeffs];
	add.s32 	%r10, %r7, -9;
	mul.wide.u32 	%rd7, %r10, 4;
	add.s64 	%rd8, %rd3, %rd7;
	ld.global.f32 	%f3, [%rd8];
	ld.const.f32 	%f4, [FilterCoeffs+4];
	mul.f32 	%f5, %f3, %f4;
	fma.rn.f32 	%f6, %f1, %f2, %f5;
	add.s32 	%r11, %r7, -8;
	mul.wide.u32 	%rd9, %r11, 4;
	add.s64 	%rd10, %rd3, %rd9;
	ld.global.f32 	%f7, [%rd10];
	ld.const.f32 	%f8, [FilterCoeffs+8];
	fma.rn.f32 	%f9, %f7, %f8, %f6;
	add.s32 	%r12, %r7, -7;
	mul.wide.u32 	%rd11, %r12, 4;
	add.s64 	%rd12, %rd3, %rd11;
	ld.global.f32 	%f10, [%rd12];
	ld.const.f32 	%f11, [FilterCoeffs+12];
	fma.rn.f32 	%f12, %f10, %f11, %f9;
	add.s32 	%r13, %r7, -6;
	mul.wide.u32 	%rd13, %r13, 4;
	add.s64 	%rd14, %rd3, %rd13;
	ld.global.f32 	%f13, [%rd14];
	ld.const.f32 	%f14, [FilterCoeffs+16];
	fma.rn.f32 	%f15, %f13, %f14, %f12;
	add.s32 	%r14, %r7, -5;
	mul.wide.u32 	%rd15, %r14, 4;
	add.s64 	%rd16, %rd3, %rd15;
	ld.global.f32 	%f16, [%rd16];
	ld.const.f32 	%f17, [FilterCoeffs+20];
	fma.rn.f32 	%f18, %f16, %f17, %f15;
	add.s32 	%r15, %r7, -4;
	mul.wide.u32 	%rd17, %r15, 4;
	add.s64 	%rd18, %rd3, %rd17;
	ld.global.f32 	%f19, [%rd18];
	ld.const.f32 	%f20, [FilterCoeffs+24];
	fma.rn.f32 	%f21, %f19, %f20, %f18;
	add.s32 	%r16, %r7, -3;
	mul.wide.u32 	%rd19, %r16, 4;
	add.s64 	%rd20, %rd3, %rd19;
	ld.global.f32 	%f22, [%rd20];
	ld.const.f32 	%f23, [FilterCoeffs+28];
	fma.rn.f32 	%f24, %f22, %f23, %f21;
	add.s32 	%r17, %r7, -2;
	mul.wide.u32 	%rd21, %r17, 4;
	add.s64 	%rd22, %rd3, %rd21;
	ld.global.f32 	%f25, [%rd22];
	ld.const.f32 	%f26, [FilterCoeffs+32];
	fma.rn.f32 	%f27, %f25, %f26, %f24;
	add.s32 	%r18, %r7, -1;
	mul.wide.u32 	%rd23, %r18, 4;
	add.s64 	%rd24, %rd3, %rd23;
	ld.global.f32 	%f28, [%rd24];
	ld.const.f32 	%f29, [FilterCoeffs+36];
	fma.rn.f32 	%f30, %f28, %f29, %f27;
	mul.wide.u32 	%rd25, %r7, 4;
	add.s64 	%rd26, %rd3, %rd25;
	ld.global.f32 	%f31, [%rd26];
	ld.const.f32 	%f32, [FilterCoeffs+40];
	fma.rn.f32 	%f33, %f31, %f32, %f30;
	ld.global.f32 	%f34, [%rd26+4];
	ld.const.f32 	%f35, [FilterCoeffs+44];
	fma.rn.f32 	%f36, %f34, %f35, %f33;
	ld.global.f32 	%f37, [%rd26+8];
	ld.const.f32 	%f38, [FilterCoeffs+48];
	fma.rn.f32 	%f39, %f37, %f38, %f36;
	ld.global.f32 	%f40, [%rd26+12];
	ld.const.f32 	%f41, [FilterCoeffs+52];
	fma.rn.f32 	%f42, %f40, %f41, %f39;
	ld.global.f32 	%f43, [%rd26+16];
	ld.const.f32 	%f44, [FilterCoeffs+56];
	fma.rn.f32 	%f45, %f43, %f44, %f42;
	ld.global.f32 	%f46, [%rd26+20];
	ld.const.f32 	%f47, [FilterCoeffs+60];
	fma.rn.f32 	%f48, %f46, %f47, %f45;
	ld.global.f32 	%f49, [%rd26+24];
	ld.const.f32 	%f50, [FilterCoeffs+64];
	fma.rn.f32 	%f51, %f49, %f50, %f48;
	ld.global.f32 	%f52, [%rd26+28];
	ld.const.f32 	%f53, [FilterCoeffs+68];
	fma.rn.f32 	%f54, %f52, %f53, %f51;
	ld.global.f32 	%f55, [%rd26+32];
	ld.const.f32 	%f56, [FilterCoeffs+72];
	fma.rn.f32 	%f57, %f55, %f56, %f54;
	ld.global.f32 	%f58, [%rd26+36];
	ld.const.f32 	%f59, [FilterCoeffs+76];
	fma.rn.f32 	%f60, %f58, %f59, %f57;
	ld.global.f32 	%f61, [%rd26+40];
	ld.const.f32 	%f62, [FilterCoeffs+80];
	fma.rn.f32 	%f63, %f61, %f62, %f60;
	add.s64 	%rd27, %rd4, %rd25;
	st.global.f32 	[%rd27], %f63;
$L__BB0_2:
	ret;

}
	// .globl	_Z12SharedFilterPfS_i
.visible .entry _Z12SharedFilterPfS_i(
	.param .u64 .ptr .align 1 _Z12SharedFilterPfS_i_param_0,
	.param .u64 .ptr .align 1 _Z12SharedFilterPfS_i_param_1,
	.param .u32 _Z12SharedFilterPfS_i_param_2
)
{
	.reg .pred 	%p<8>;
	.reg .b32 	%r<13>;
	.reg .b32 	%f<67>;
	.reg .b64 	%rd<11>;
	// demoted variable
	.shared .align 4 .b8 _ZZ12SharedFilterPfS_iE6inputS[2128];
	ld.param.u64 	%rd4, [_Z12SharedFilterPfS_i_param_0];
	ld.param.u64 	%rd3, [_Z12SharedFilterPfS_i_param_1];
	ld.param.s32 	%rd5, [_Z12SharedFilterPfS_i_param_2];
	cvta.to.global.u64 	%rd6, %rd4;
	mov.u32 	%r1, %tid.x;
	mov.u32 	%r2, %ctaid.x;
	mov.u32 	%r3, %ntid.x;
	mad.lo.s32 	%r5, %r2, %r3, %r1;
	cvt.u64.u32 	%rd1, %r5;
	setp.ge.s64 	%p1, %rd1, %rd5;
	mul.wide.u32 	%rd7, %r5, 4;
	add.s64 	%rd2, %rd6, %rd7;
	shl.b32 	%r6, %r1, 2;
	mov.u32 	%r7, _ZZ12SharedFilterPfS_iE6inputS;
	add.s32 	%r4, %r7, %r6;
	@%p1 bra 	$L__BB1_2;
	ld.global.f32 	%f1, [%rd2];
	st.shared.f32 	[%r4+40], %f1;
$L__BB1_2:
	setp.gt.u32 	%p2, %r1, 9;
	setp.eq.s32 	%p3, %r2, 0;
	or.pred  	%p4, %p2, %p3;
	@%p4 bra 	$L__BB1_4;
	ld.global.f32 	%f2, [%rd2+-40];
	st.shared.f32 	[%r4], %f2;
$L__BB1_4:
	add.s32 	%r8, %r1, 10;
	setp.lt.u32 	%p5, %r8, %r3;
	mov.u32 	%r9, %nctaid.x;
	add.s32 	%r11, %r9, -1;
	setp.ge.u32 	%p6, %r2, %r11;
	or.pred  	%p7, %p5, %p6;
	@%p7 bra 	$L__BB1_6;
	ld.global.f32 	%f3, [%rd2+40];
	st.shared.f32 	[%r4+80], %f3;
$L__BB1_6:
	cvta.to.global.u64 	%rd8, %rd3;
	bar.sync 	0;
	ld.shared.f32 	%f4, [%r4];
	ld.const.f32 	%f5, [FilterCoeffs];
	ld.shared.f32 	%f6, [%r4+4];
	ld.const.f32 	%f7, [FilterCoeffs+4];
	mul.f32 	%f8, %f6, %f7;
	fma.rn.f32 	%f9, %f4, %f5, %f8;
	ld.shared.f32 	%f10, [%r4+8];
	ld.const.f32 	%f11, [FilterCoeffs+8];
	fma.rn.f32 	%f12, %f10, %f11, %f9;
	ld.shared.f32 	%f13, [%r4+12];
	ld.const.f32 	%f14, [FilterCoeffs+12];
	fma.rn.f32 	%f15, %f13, %f14, %f12;
	ld.shared.f32 	%f16, [%r4+16];
	ld.const.f32 	%f17, [FilterCoeffs+16];
	fma.rn.f32 	%f18, %f16, %f17, %f15;
	ld.shared.f32 	%f19, [%r4+20];
	ld.const.f32 	%f20, [FilterCoeffs+20];
	fma.rn.f32 	%f21, %f19, %f20, %f18;
	ld.shared.f32 	%f22, [%r4+24];
	ld.const.f32 	%f23, [FilterCoeffs+24];
	fma.rn.f32 	%f24, %f22, %f23, %f21;
	ld.shared.f32 	%f25, [%r4+28];
	ld.const.f32 	%f26, [FilterCoeffs+28];
	fma.rn.f32 	%f27, %f25, %f26, %f24;
	ld.shared.f32 	%f28, [%r4+32];
	ld.const.f32 	%f29, [FilterCoeffs+32];
	fma.rn.f32 	%f30, %f28, %f29, %f27;
	ld.shared.f32 	%f31, [%r4+36];
	ld.const.f32 	%f32, [FilterCoeffs+36];
	fma.rn.f32 	%f33, %f31, %f32, %f30;
	ld.shared.f32 	%f34, [%r4+40];
	ld.const.f32 	%f35, [FilterCoeffs+40];
	fma.rn.f32 	%f36, %f34, %f35, %f33;
	ld.shared.f32 	%f37, [%r4+44];
	ld.const.f32 	%f38, [FilterCoeffs+44];
	fma.rn.f32 	%f39, %f37, %f38, %f36;
	ld.shared.f32 	%f40, [%r4+48];
	ld.const.f32 	%f41, [FilterCoeffs+48];
	fma.rn.f32 	%f42, %f40, %f41, %f39;
	ld.shared.f32 	%f43, [%r4+52];
	ld.const.f32 	%f44, [FilterCoeffs+52];
	fma.rn.f32 	%f45, %f43, %f44, %f42;
	ld.shared.f32 	%f46, [%r4+56];
	ld.const.f32 	%f47, [FilterCoeffs+56];
	fma.rn.f32 	%f48, %f46, %f47, %f45;
	ld.shared.f32 	%f49, [%r4+60];
	ld.const.f32 	%f50, [FilterCoeffs+60];
	fma.rn.f32 	%f51, %f49, %f50, %f48;
	ld.shared.f32 	%f52, [%r4+64];
	ld.const.f32 	%f53, [FilterCoeffs+64];
	fma.rn.f32 	%f54, %f52, %f53, %f51;
	ld.shared.f32 	%f55, [%r4+68];
	ld.const.f32 	%f56, [FilterCoeffs+68];
	fma.rn.f32 	%f57, %f55, %f56, %f54;
	ld.shared.f32 	%f58, [%r4+72];
	ld.const.f32 	%f59, [FilterCoeffs+72];
	fma.rn.f32 	%f60, %f58, %f59, %f57;
	ld.shared.f32 	%f61, [%r4+76];
	ld.const.f32 	%f62, [FilterCoeffs+76];
	fma.rn.f32 	%f63, %f61, %f62, %f60;
	ld.shared.f32 	%f64, [%r4+80];
	ld.const.f32 	%f65, [FilterCoeffs+80];
	fma.rn.f32 	%f66, %f64, %f65, %f63;
	shl.b64 	%rd9, %rd1, 2;
	add.s64 	%rd10, %rd8, %rd9;
	st.global.f32 	[%rd10], %f66;
	ret;

}


// ===== COMPILED SASS (sm_100) =====

	.target	sm_100

	.elftype	@"ET_EXEC"


//--------------------- .note.nv.tkinfo           --------------------------
	.section	.note.nv.tkinfo,"",@"SHT_NOTE"
	.sectionflags	@"SHF_NOTE_NV_TKINFO"
	.tkinfo
        /*0018*/ 	.word	0x00000002
        /*0030*/ 	.string	""
        /*0030*/ 	.string	"ptxas"
        /*0030*/ 	.string	"Cuda compilation tools, release 13.0, V13.0.88"
        /*0030*/ 	.string	"Build cuda_13.0.r13.0/compiler.36424714_0"
        /*0030*/ 	.string	"-arch sm_100 -m 64 "



//--------------------- .note.nv.cuinfo           --------------------------
	.section	.note.nv.cuinfo,"",@"SHT_NOTE"
	.sectionflags	@"SHF_NOTE_NV_CUINFO"
        /*0018*/ 	.short	0x0002
        /*001a*/ 	.short	0x0064
        /*001c*/ 	.short	0x0082
	.zero		2


//--------------------- .nv.info                  --------------------------
	.section	.nv.info,"",@"SHT_CUDA_INFO"
	.align	4


	//----- nvinfo : EIATTR_REGCOUNT
	.align		4
        /*0000*/ 	.byte	0x04, 0x2f
        /*0002*/ 	.short	(.L_2 - .L_1)
	.align		4
.L_1:
        /*0004*/ 	.word	index@(_Z12GlobalFilterPfS_i)
        /*0008*/ 	.word	0x00000020


	//----- nvinfo : EIATTR_FRAME_SIZE
	.align		4
.L_2:
        /*000c*/ 	.byte	0x04, 0x11
        /*000e*/ 	.short	(.L_4 - .L_3)
	.align		4
.L_3:
        /*0010*/ 	.word	index@(_Z12GlobalFilterPfS_i)
        /*0014*/ 	.word	0x00000000


	//----- nvinfo : EIATTR_REGCOUNT
	.align		4
.L_4:
        /*0018*/ 	.byte	0x04, 0x2f
        /*001a*/ 	.short	(.L_6 - .L_5)
	.align		4
.L_5:
        /*001c*/ 	.word	index@(_Z12SharedFilterPfS_i)
        /*0020*/ 	.word	0x00000019


	//----- nvinfo : EIATTR_FRAME_SIZE
	.align		4
.L_6:
        /*0024*/ 	.byte	0x04, 0x11
        /*0026*/ 	.short	(.L_8 - .L_7)
	.align		4
.L_7:
        /*0028*/ 	.word	index@(_Z12SharedFilterPfS_i)
        /*002c*/ 	.word	0x00000000


	//----- nvinfo : EIATTR_MIN_STACK_SIZE
	.align		4
.L_8:
        /*0030*/ 	.byte	0x04, 0x12
        /*0032*/ 	.short	(.L_10 - .L_9)
	.align		4
.L_9:
        /*0034*/ 	.word	index@(_Z12SharedFilterPfS_i)
        /*0038*/ 	.word	0x00000000


	//----- nvinfo : EIATTR_MIN_STACK_SIZE
	.align		4
.L_10:
        /*003c*/ 	.byte	0x04, 0x12
        /*003e*/ 	.short	(.L_12 - .L_11)
	.align		4
.L_11:
        /*0040*/ 	.word	index@(_Z12GlobalFilterPfS_i)
        /*0044*/ 	.word	0x00000000
.L_12:


//--------------------- .nv.compat                --------------------------
	.section	.nv.compat,"",@"SHT_CUDA_COMPAT_INFO"
	.align	4
        /*0000*/ 	.byte	0x02, 0x09, 0x00, 0x00, 0x02, 0x02, 0x01, 0x00, 0x02, 0x05, 0x05, 0x00, 0x03, 0x07, 0x01, 0x01
        /*0010*/ 	.byte	0x02, 0x03, 0x00, 0x00, 0x02, 0x06, 0x01, 0x00, 0x04, 0x0b, 0x08, 0x00, 0x09, 0x00, 0x00, 0x00
        /*0020*/ 	.byte	0x00, 0x00, 0x00, 0x00


//--------------------- .nv.info._Z12SharedFilterPfS_i --------------------------
	.section	.nv.info._Z12SharedFilterPfS_i,"",@"SHT_CUDA_INFO"
	.sectionflags	@""
	.align	4


	//----- nvinfo : EIATTR_CUDA_API_VERSION
	.align		4
        /*0000*/ 	.byte	0x04, 0x37
        /*0002*/ 	.short	(.L_14 - .L_13)
.L_13:
        /*0004*/ 	.word	0x00000082


	//----- nvinfo : EIATTR_KPARAM_INFO
	.align		4
.L_14:
        /*0008*/ 	.byte	0x04, 0x17
        /*000a*/ 	.short	(.L_16 - .L_15)
.L_15:
        /*000c*/ 	.word	0x00000000
        /*0010*/ 	.short	0x0002
        /*0012*/ 	.short	0x0010
        /*0014*/ 	.byte	0x00, 0xf0, 0x11, 0x00


	//----- nvinfo : EIATTR_KPARAM_INFO
	.align		4
.L_16:
        /*0018*/ 	.byte	0x04, 0x17
        /*001a*/ 	.short	(.L_18 - .L_17)
.L_17:
        /*001c*/ 	.word	0x00000000
        /*0020*/ 	.short	0x0001
        /*0022*/ 	.short	0x0008
        /*0024*/ 	.byte	0x00, 0xf5, 0x21, 0x00


	//----- nvinfo : EIATTR_KPARAM_INFO
	.align		4
.L_18:
        /*0028*/ 	.byte	0x04, 0x17
        /*002a*/ 	.short	(.L_20 - .L_19)
.L_19:
        /*002c*/ 	.word	0x00000000
        /*0030*/ 	.short	0x0000
        /*0032*/ 	.short	0x0000
        /*0034*/ 	.byte	0x00, 0xf5, 0x21, 0x00


	//----- nvinfo : EIATTR_SPARSE_MMA_MASK
	.align		4
.L_20:
        /*0038*/ 	.byte	0x03, 0x50
        /*003a*/ 	.short	0x0000


	//----- nvinfo : EIATTR_MAXREG_COUNT
	.align		4
        /*003c*/ 	.byte	0x03, 0x1b
        /*003e*/ 	.short	0x00ff


	//----- nvinfo : EIATTR_NUM_BARRIERS
	.align		4
        /*0040*/ 	.byte	0x02, 0x4c
        /*0042*/ 	.byte	0x01
	.zero		1


	//----- nvinfo : EIATTR_MERCURY_ISA_VERSION
	.align		4
        /*0044*/ 	.byte	0x03, 0x5f
        /*0046*/ 	.short	0x0101


	//----- nvinfo : EIATTR_VRC_CTA_INIT_COUNT
	.align		4
        /*0048*/ 	.byte	0x02, 0x4a
	.zero		1
	.zero		1


	//----- nvinfo : EIATTR_EXIT_INSTR_OFFSETS
	.align		4
        /*004c*/ 	.byte	0x04, 0x1c
        /*004e*/ 	.short	(.L_22 - .L_21)


	//   ....[0]....
.L_21:
        /*0050*/ 	.word	0x00000520


	//----- nvinfo : EIATTR_CBANK_PARAM_SIZE
	.align		4
.L_22:
        /*0054*/ 	.byte	0x03, 0x19
        /*0056*/ 	.short	0x0014


	//----- nvinfo : EIATTR_PARAM_CBANK
	.align		4
        /*0058*/ 	.byte	0x04, 0x0a
        /*005a*/ 	.short	(.L_24 - .L_23)
	.align		4
.L_23:
        /*005c*/ 	.word	index@(.nv.constant0._Z12SharedFilterPfS_i)
        /*0060*/ 	.short	0x0380
        /*0062*/ 	.short	0x0014


	//----- nvinfo : EIATTR_SW_WAR
	.align		4
.L_24:
        /*0064*/ 	.byte	0x04, 0x36
        /*0066*/ 	.short	(.L_26 - .L_25)
.L_25:
        /*0068*/ 	.word	0x00000008
.L_26:


//--------------------- .nv.info._Z12GlobalFilterPfS_i --------------------------
	.section	.nv.info._Z12GlobalFilterPfS_i,"",@"SHT_CUDA_INFO"
	.sectionflags	@""
	.align	4


	//----- nvinfo : EIATTR_CUDA_API_VERSION
	.align		4
        /*0000*/ 	.byte	0x04, 0x37
        /*0002*/ 	.short	(.L_28 - .L_27)
.L_27:
        /*0004*/ 	.word	0x00000082


	//----- nvinfo : EIATTR_KPARAM_INFO
	.align		4
.L_28:
        /*0008*/ 	.byte	0x04, 0x17
        /*000a*/ 	.short	(.L_30 - .L_29)
.L_29:
        /*000c*/ 	.word	0x00000000
        /*0010*/ 	.short	0x0002
        /*0012*/ 	.short	0x0010
        /*0014*/ 	.byte	0x00, 0xf0, 0x11, 0x00


	//----- nvinfo : EIATTR_KPARAM_INFO
	.align		4
.L_30:
        /*0018*/ 	.byte	0x04, 0x17
        /*001a*/ 	.short	(.L_32 - .L_31)
.L_31:
        /*001c*/ 	.word	0x00000000
        /*0020*/ 	.short	0x0001
        /*0022*/ 	.short	0x0008
        /*0024*/ 	.byte	0x00, 0xf5, 0x21, 0x00


	//----- nvinfo : EIATTR_KPARAM_INFO
	.align		4
.L_32:
        /*0028*/ 	.byte	0x04, 0x17
        /*002a*/ 	.short	(.L_34 - .L_33)
.L_33:
        /*002c*/ 	.word	0x00000000
        /*0030*/ 	.short	0x0000
        /*0032*/ 	.short	0x0000
        /*0034*/ 	.byte	0x00, 0xf5, 0x21, 0x00


	//----- nvinfo : EIATTR_SPARSE_MMA_MASK
	.align		4
.L_34:
        /*0038*/ 	.byte	0x03, 0x50
        /*003a*/ 	.short	0x0000


	//----- nvinfo : EIATTR_MAXREG_COUNT
	.align		4
        /*003c*/ 	.byte	0x03, 0x1b
        /*003e*/ 	.short	0x00ff


	//----- nvinfo : EIATTR_MERCURY_ISA_VERSION
	.align		4
        /*0040*/ 	.byte	0x03, 0x5f
        /*0042*/ 	.short	0x0101


	//----- nvinfo : EIATTR_VRC_CTA_INIT_COUNT
	.align		4
        /*0044*/ 	.byte	0x02, 0x4a
	.zero		1
	.zero		1


	//----- nvinfo : EIATTR_EXIT_INSTR_OFFSETS
	.align		4
        /*0048*/ 	.byte	0x04, 0x1c
        /*004a*/ 	.short	(.L_36 - .L_35)


	//   ....[0]....
.L_35:
        /*004c*/ 	.word	0x00000090


	//   ....[1]....
        /*0050*/ 	.word	0x00000540


	//----- nvinfo : EIATTR_CBANK_PARAM_SIZE
	.align		4
.L_36:
        /*0054*/ 	.byte	0x03, 0x19
        /*0056*/ 	.short	0x0014


	//----- nvinfo : EIATTR_PARAM_CBANK
	.align		4
        /*0058*/ 	.byte	0x04, 0x0a
        /*005a*/ 	.short	(.L_38 - .L_37)
	.align		4
.L_37:
        /*005c*/ 	.word	index@(.nv.constant0._Z12GlobalFilterPfS_i)
        /*0060*/ 	.short	0x0380
        /*0062*/ 	.short	0x0014


	//----- nvinfo : EIATTR_SW_WAR
	.align		4
.L_38:
        /*0064*/ 	.byte	0x04, 0x36
        /*0066*/ 	.short	(.L_40 - .L_39)
.L_39:
        /*0068*/ 	.word	0x00000008
.L_40:


//--------------------- .nv.callgraph             --------------------------
	.section	.nv.callgraph,"",@"SHT_CUDA_CALLGRAPH"
	.align	4
	.sectionentsize	8
	.align		4
        /*0000*/ 	.word	0x00000000
	.align		4
        /*0004*/ 	.word	0xffffffff
	.align		4
        /*0008*/ 	.word	0x00000000
	.align		4
        /*000c*/ 	.word	0xfffffffe
	.align		4
        /*0010*/ 	.word	0x00000000
	.align		4
        /*0014*/ 	.word	0xfffffffd
	.align		4
        /*0018*/ 	.word	0x00000000
	.align		4
        /*001c*/ 	.word	0xfffffffc


//--------------------- .nv.constant3             --------------------------
	.section	.nv.constant3,"a",@progbits
	.align	4
.nv.constant3:
	.type		FilterCoeffs,@object
	.size		FilterCoeffs,(.L_0 - FilterCoeffs)
FilterCoeffs:
        /*0000*/ 	.byte	0x0a, 0xd7, 0xa3, 0x3b, 0x0a, 0xd7, 0x23, 0x3c, 0x0a, 0xd7, 0xa3, 0x3c, 0x8f, 0xc2, 0xf5, 0x3c
        /*0010*/ 	.byte	0x0a, 0xd7, 0x23, 0x3d, 0xcd, 0xcc, 0x4c, 0x3d, 0x8f, 0xc2, 0x75, 0x3d, 0x29, 0x5c, 0x8f, 0x3d
        /*0020*/ 	.byte	0x00, 0x00, 0x80, 0x3e, 0x00, 0x00, 0x40, 0x3f, 0x00, 0x00, 0x80, 0x3f, 0x00, 0x00, 0x40, 0x3f
        /*0030*/ 	.byte	0x00, 0x00, 0x80, 0x3e, 0x29, 0x5c, 0x8f, 0x3d, 0x8f, 0xc2, 0x75, 0x3d, 0xcd, 0xcc, 0x4c, 0x3d
        /*0040*/ 	.byte	0x0a, 0xd7, 0x23, 0x3d, 0x8f, 0xc2, 0xf5, 0x3c, 0x0a, 0xd7, 0xa3, 0x3c, 0x0a, 0xd7, 0x23, 0x3c
        /*0050*/ 	.byte	0x0a, 0xd7, 0xa3, 0x3b
.L_0:


//--------------------- .text._Z12SharedFilterPfS_i --------------------------
	.section	.text._Z12SharedFilterPfS_i,"ax",@progbits
	.align	128
        .global         _Z12SharedFilterPfS_i
        .type           _Z12SharedFilterPfS_i,@function
        .size           _Z12SharedFilterPfS_i,(.L_x_2 - _Z12SharedFilterPfS_i)
        .other          _Z12SharedFilterPfS_i,@"STO_CUDA_ENTRY STV_DEFAULT"
_Z12SharedFilterPfS_i:
.text._Z12SharedFilterPfS_i:
[----:B------:R-:W-:Y:S01]  /*0000*/  LDC R1, c[0x0][0x37c] ;  /* 0x0000df00ff017b82 */ /* 0x000fe20000000800 */
[----:B------:R-:W0:Y:S07]  /*0010*/  S2R R6, SR_TID.X ;  /* 0x0000000000067919 */ /* 0x000e2e0000002100 */
[----:B------:R-:W0:Y:S01]  /*0020*/  LDC R3, c[0x0][0x360] ;  /* 0x0000d800ff037b82 */ /* 0x000e220000000800 */
[----:B------:R-:W1:Y:S01]  /*0030*/  LDCU UR8, c[0x0][0x390] ;  /* 0x00007200ff0877ac */ /* 0x000e620008000800 */
[----:B------:R-:W2:Y:S06]  /*0040*/  LDCU.64 UR6, c[0x0][0x358] ;  /* 0x00006b00ff0677ac */ /* 0x000eac0008000a00 */
[----:B------:R-:W3:Y:S01]  /*0050*/  LDC R2, c[0x0][0x370] ;  /* 0x0000dc00ff027b82 */ /* 0x000ee20000000800 */
[----:B------:R-:W4:Y:S07]  /*0060*/  LDCU.128 UR12, c[0x3][0x10] ;  /* 0x00c00200ff0c77ac */ /* 0x000f2e0008000c00 */
[----:B------:R-:W0:Y:S01]  /*0070*/  S2UR UR4, SR_CTAID.X ;  /* 0x00000000000479c3 */ /* 0x000e220000002500 */
[----:B-1----:R-:W-:-:S07]  /*0080*/  USHF.R.S32.HI UR5, URZ, 0x1f, UR8 ;  /* 0x0000001fff057899 */ /* 0x002fce0008011408 */
[----:B------:R-:W1:Y:S01]  /*0090*/  LDC.64 R4, c[0x0][0x380] ;  /* 0x0000e000ff047b82 */ /* 0x000e620000000a00 */
[----:B---3--:R-:W-:Y:S01]  /*00a0*/  IADD3 R2, PT, PT, R2, -0x1, RZ ;  /* 0xffffffff02027810 */ /* 0x008fe20007ffe0ff */
[----:B0-----:R-:W-:-:S03]  /*00b0*/  IMAD R0, R3, UR4, R6 ;  /* 0x0000000403007c24 */ /* 0x001fc6000f8e0206 */
[----:B------:R-:W-:Y:S02]  /*00c0*/  ISETP.LE.U32.AND P0, PT, R2, UR4, PT ;  /* 0x0000000402007c0c */ /* 0x000fe4000bf03070 */
[----:B------:R-:W-:Y:S02]  /*00d0*/  ISETP.NE.AND P1, PT, RZ, UR4, PT ;  /* 0x00000004ff007c0c */ /* 0x000fe4000bf25270 */
[----:B------:R-:W-:Y:S02]  /*00e0*/  ISETP.GE.U32.AND P2, PT, R0, UR8, PT ;  /* 0x0000000800007c0c */ /* 0x000fe4000bf46070 */
[----:B------:R-:W-:Y:S01]  /*00f0*/  IADD3 R2, PT, PT, R6, 0xa, RZ ;  /* 0x0000000a06027810 */ /* 0x000fe20007ffe0ff */
[----:B-1----:R-:W-:Y:S01]  /*0100*/  IMAD.WIDE.U32 R4, R0, 0x4, R4 ;  /* 0x0000000400047825 */ /* 0x002fe200078e0004 */
[----:B------:R-:W-:Y:S01]  /*0110*/  ISETP.GT.U32.OR P1, PT, R6, 0x9, !P1 ;  /* 0x000000090600780c */ /* 0x000fe20004f24470 */
[----:B------:R-:W-:Y:S01]  /*0120*/  UMOV UR4, 0x400 ;  /* 0x0000040000047882 */ /* 0x000fe20000000000 */
[----:B------:R-:W-:Y:S01]  /*0130*/  ISETP.GE.AND.EX P2, PT, RZ, UR5, PT, P2 ;  /* 0x00000005ff007c0c */ /* 0x000fe2000bf46320 */
[----:B------:R-:W0:Y:S01]  /*0140*/  LDCU.128 UR8, c[0x3][URZ] ;  /* 0x00c00000ff0877ac */ /* 0x000e220008000c00 */
[----:B------:R-:W-:-:S09]  /*0150*/  ISETP.LT.U32.OR P0, PT, R2, R3, P0 ;  /* 0x000000030200720c */ /* 0x000fd20000701470 */
[----:B--2---:R-:W2:Y:S04]  /*0160*/  @!P1 LDG.E R7, desc[UR6][R4.64+-0x28] ;  /* 0xffffd80604079981 */ /* 0x004ea8000c1e1900 */
[----:B------:R-:W3:Y:S04]  /*0170*/  @!P2 LDG.E R3, desc[UR6][R4.64] ;  /* 0x000000060403a981 */ /* 0x000ee8000c1e1900 */
[----:B------:R-:W5:Y:S01]  /*0180*/  @!P0 LDG.E R9, desc[UR6][R4.64+0x28] ;  /* 0x0000280604098981 */ /* 0x000f62000c1e1900 */
[----:B------:R-:W1:Y:S02]  /*0190*/  S2UR UR5, SR_CgaCtaId ;  /* 0x00000000000579c3 */ /* 0x000e640000008800 */
[----:B-1----:R-:W-:-:S06]  /*01a0*/  ULEA UR4, UR5, UR4, 0x18 ;  /* 0x0000000405047291 */ /* 0x002fcc000f8ec0ff */
[----:B------:R-:W-:-:S05]  /*01b0*/  LEA R2, R6, UR4, 0x2 ;  /* 0x0000000406027c11 */ /* 0x000fca000f8e10ff */
[----:B------:R-:W1:Y:S01]  /*01c0*/  LDCU UR4, c[0x3][0x50] ;  /* 0x00c00a00ff0477ac */ /* 0x000e620008000800 */
[----:B--2---:R-:W-:Y:S04]  /*01d0*/  @!P1 STS [R2], R7 ;  /* 0x0000000702009388 */ /* 0x004fe80000000800 */
[----:B---3--:R-:W-:Y:S04]  /*01e0*/  @!P2 STS [R2+0x28], R3 ;  /* 0x000028030200a388 */ /* 0x008fe80000000800 */
[----:B-----5:R-:W-:Y:S01]  /*01f0*/  @!P0 STS [R2+0x50], R9 ;  /* 0x0000500902008388 */ /* 0x020fe20000000800 */
[----:B------:R-:W-:Y:S06]  /*0200*/  BAR.SYNC.DEFER_BLOCKING 0x0 ;  /* 0x0000000000007b1d */ /* 0x000fec0000010000 */
[----:B------:R-:W0:Y:S04]  /*0210*/  LDS R8, [R2+0x4] ;  /* 0x0000040002087984 */ /* 0x000e280000000800 */
[----:B------:R-:W2:Y:S04]  /*0220*/  LDS R6, [R2] ;  /* 0x0000000002067984 */ /* 0x000ea80000000800 */
[----:B------:R-:W3:Y:S04]  /*0230*/  LDS R11, [R2+0x8] ;  /* 0x00000800020b7984 */ /* 0x000ee80000000800 */
[----:B------:R-:W5:Y:S04]  /*0240*/  LDS R10, [R2+0xc] ;  /* 0x00000c00020a7984 */ /* 0x000f680000000800 */
[----:B------:R-:W4:Y:S04]  /*0250*/  LDS R13, [R2+0x10] ;  /* 0x00001000020d7984 */ /* 0x000f280000000800 */
[----:B------:R-:W1:Y:S04]  /*0260*/  LDS R15, [R2+0x14] ;  /* 0x00001400020f7984 */ /* 0x000e680000000800 */
[----:B------:R-:W1:Y:S04]  /*0270*/  LDS R7, [R2+0x18] ;  /* 0x0000180002077984 */ /* 0x000e680000000800 */
[----:B------:R-:W1:Y:S04]  /*0280*/  LDS R12, [R2+0x1c] ;  /* 0x00001c00020c7984 */ /* 0x000e680000000800 */
[----:B------:R-:W1:Y:S04]  /*0290*/  LDS R14, [R2+0x20] ;  /* 0x00002000020e7984 */ /* 0x000e680000000800 */
[----:B------:R-:W1:Y:S01]  /*02a0*/  LDS R4, [R2+0x24] ;  /* 0x0000240002047984 */ /* 0x000e620000000800 */
[----:B0-----:R-:W-:-:S03]  /*02b0*/  FMUL R5, R8, UR9 ;  /* 0x0000000908057c20 */ /* 0x001fc60008400000 */
[----:B------:R-:W0:Y:S01]  /*02c0*/  LDS R3, [R2+0x28] ;  /* 0x0000280002037984 */ /* 0x000e220000000800 */
[----:B--2---:R-:W-:-:S03]  /*02d0*/  FFMA R6, R6, UR8, R5 ;  /* 0x0000000806067c23 */ /* 0x004fc60008000005 */
[----:B------:R-:W-:Y:S01]  /*02e0*/  LDS R8, [R2+0x34] ;  /* 0x0000340002087984 */ /* 0x000fe20000000800 */
[----:B---3--:R-:W-:-:S03]  /*02f0*/  FFMA R11, R11, UR10, R6 ;  /* 0x0000000a0b0b7c23 */ /* 0x008fc60008000006 */
[----:B------:R-:W2:Y:S01]  /*0300*/  LDS R5, [R2+0x2c] ;  /* 0x00002c0002057984 */ /* 0x000ea20000000800 */
[----:B-----5:R-:W-:-:S03]  /*0310*/  FFMA R10, R10, UR11, R11 ;  /* 0x0000000b0a0a7c23 */ /* 0x020fc6000800000b */
[----:B------:R-:W3:Y:S01]  /*0320*/  LDS R6, [R2+0x30] ;  /* 0x0000300002067984 */ /* 0x000ee20000000800 */
[----:B------:R-:W5:Y:S01]  /*0330*/  LDCU.128 UR8, c[0x3][0x20] ;  /* 0x00c00400ff0877ac */ /* 0x000f620008000c00 */
[----:B----4-:R-:W-:Y:S02]  /*0340*/  FFMA R10, R13, UR12, R10 ;  /* 0x0000000c0d0a7c23 */ /* 0x010fe4000800000a */
[----:B------:R-:W4:Y:S02]  /*0350*/  LDS R16, [R2+0x38] ;  /* 0x0000380002107984 */ /* 0x000f240000000800 */
[----:B-1----:R-:W-:Y:S02]  /*0360*/  FFMA R10, R15, UR13, R10 ;  /* 0x0000000d0f0a7c23 */ /* 0x002fe4000800000a */
[----:B------:R-:W1:Y:S02]  /*0370*/  LDS R18, [R2+0x3c] ;  /* 0x00003c0002127984 */ /* 0x000e640000000800 */
[----:B------:R-:W-:-:S02]  /*0380*/  FFMA R7, R7, UR14, R10 ;  /* 0x0000000e07077c23 */ /* 0x000fc4000800000a */
[----:B------:R-:W-:Y:S02]  /*0390*/  LDS R20, [R2+0x4c] ;  /* 0x00004c0002147984 */ /* 0x000fe40000000800 */
[----:B------:R-:W-:Y:S02]  /*03a0*/  FFMA R7, R12, UR15, R7 ;  /* 0x0000000f0c077c23 */ /* 0x000fe40008000007 */
[----:B------:R-:W1:Y:S01]  /*03b0*/  LDS R10, [R2+0x40] ;  /* 0x00004000020a7984 */ /* 0x000e620000000800 */
[----:B------:R-:W3:Y:S01]  /*03c0*/  LDCU.128 UR12, c[0x3][0x30] ;  /* 0x00c00600ff0c77ac */ /* 0x000ee20008000c00 */
[----:B-----5:R-:W-:Y:S02]  /*03d0*/  FFMA R7, R14, UR8, R7 ;  /* 0x000000080e077c23 */ /* 0x020fe40008000007 */
[----:B------:R-:W5:Y:S02]  /*03e0*/  LDS R12, [R2+0x44] ;  /* 0x00004400020c7984 */ /* 0x000f640000000800 */
[----:B------:R-:W-:-:S02]  /*03f0*/  FFMA R4, R4, UR9, R7 ;  /* 0x0000000904047c23 */ /* 0x000fc40008000007 */
[----:B------:R-:W5:Y:S02]  /*0400*/  LDS R14, [R2+0x48] ;  /* 0x00004800020e7984 */ /* 0x000f640000000800 */
[----:B0-----:R-:W-:Y:S02]  /*0410*/  FFMA R4, R3, UR10, R4 ;  /* 0x0000000a03047c23 */ /* 0x001fe40008000004 */
[----:B------:R0:W0:Y:S02]  /*0420*/  LDS R22, [R2+0x50] ;  /* 0x0000500002167984 */ /* 0x0000240000000800 */
[----:B--2---:R-:W-:Y:S01]  /*0430*/  FFMA R5, R5, UR11, R4 ;  /* 0x0000000b05057c23 */ /* 0x004fe20008000004 */
[----:B------:R-:W2:Y:S03]  /*0440*/  LDCU.128 UR8, c[0x3][0x40] ;  /* 0x00c00800ff0877ac */ /* 0x000ea60008000c00 */
[----:B---3--:R-:W-:-:S04]  /*0450*/  FFMA R5, R6, UR12, R5 ;  /* 0x0000000c06057c23 */ /* 0x008fc80008000005 */
[----:B------:R-:W-:Y:S01]  /*0460*/  FFMA R5, R8, UR13, R5 ;  /* 0x0000000d08057c23 */ /* 0x000fe20008000005 */
[----:B------:R-:W0:Y:S03]  /*0470*/  LDCU.64 UR12, c[0x0][0x388] ;  /* 0x00007100ff0c77ac */ /* 0x000e260008000a00 */
[----:B----4-:R-:W-:-:S04]  /*0480*/  FFMA R5, R16, UR14, R5 ;  /* 0x0000000e10057c23 */ /* 0x010fc80008000005 */
[----:B-1----:R-:W-:-:S04]  /*0490*/  FFMA R5, R18, UR15, R5 ;  /* 0x0000000f12057c23 */ /* 0x002fc80008000005 */
[----:B--2---:R-:W-:-:S04]  /*04a0*/  FFMA R5, R10, UR8, R5 ;  /* 0x000000080a057c23 */ /* 0x004fc80008000005 */
[----:B-----5:R-:W-:Y:S01]  /*04b0*/  FFMA R5, R12, UR9, R5 ;  /* 0x000000090c057c23 */ /* 0x020fe20008000005 */
[----:B0-----:R-:W-:-:S03]  /*04c0*/  LEA R2, P0, R0, UR12, 0x2 ;  /* 0x0000000c00027c11 */ /* 0x001fc6000f8010ff */
[----:B------:R-:W-:Y:S01]  /*04d0*/  FFMA R5, R14, UR10, R5 ;  /* 0x0000000a0e057c23 */ /* 0x000fe20008000005 */
[----:B------:R-:W-:-:S03]  /*04e0*/  LEA.HI.X R3, R0, UR13, RZ, 0x2, P0 ;  /* 0x0000000d00037c11 */ /* 0x000fc600080f14ff */
[----:B------:R-:W-:-:S04]  /*04f0*/  FFMA R5, R20, UR11, R5 ;  /* 0x0000000b14057c23 */ /* 0x000fc80008000005 */
[----:B------:R-:W-:-:S05]  /*0500*/  FFMA R5, R22, UR4, R5 ;  /* 0x0000000416057c23 */ /* 0x000fca0008000005 */
[----:B------:R-:W-:Y:S01]  /*0510*/  STG.E desc[UR6][R2.64], R5 ;  /* 0x0000000502007986 */ /* 0x000fe2000c101906 */
[----:B------:R-:W-:Y:S05]  /*0520*/  EXIT ;  /* 0x000000000000794d */ /* 0x000fea0003800000 */
.L_x_0:
[----:B------:R-:W-:-:S00]  /*0530*/  BRA `(.L_x_0) ;  /* 0xfffffffc00fc7947 */ /* 0x000fc0000383ffff */
[----:B------:R-:W-:-:S00]  /*0540*/  NOP ;  /* 0x0000000000007918 */ /* 0x000fc00000000000 */
        /* <DEDUP_REMOVED lines=11> */
.L_x_2:


//--------------------- .text._Z12GlobalFilterPfS_i --------------------------
	.section	.text._Z12GlobalFilterPfS_i,"ax",@progbits
	.align	128
        .global         _Z12GlobalFilterPfS_i
        .type           _Z12GlobalFilterPfS_i,@function
        .size           _Z12GlobalFilterPfS_i,(.L_x_3 - _Z12GlobalFilterPfS_i)
        .other          _Z12GlobalFilterPfS_i,@"STO_CUDA_ENTRY STV_DEFAULT"
_Z12GlobalFilterPfS_i:
.text._Z12GlobalFilterPfS_i:
[----:B------:R-:W-:Y:S01]  /*0000*/  LDC R1, c[0x0][0x37c] ;  /* 0x0000df00ff017b82 */ /* 0x000fe20000000800 */
[----:B------:R-:W0:Y:S07]  /*0010*/  S2R R3, SR_TID.X ;  /* 0x0000000000037919 */ /* 0x000e2e0000002100 */
[----:B------:R-:W0:Y:S01]  /*0020*/  S2UR UR5, SR_CTAID.X ;  /* 0x00000000000579c3 */ /* 0x000e220000002500 */
[----:B------:R-:W1:Y:S07]  /*0030*/  LDCU UR4, c[0x0][0x390] ;  /* 0x00007200ff0477ac */ /* 0x000e6e0008000800 */
[----:B------:R-:W0:Y:S01]  /*0040*/  LDC R0, c[0x0][0x360] ;  /* 0x0000d800ff007b82 */ /* 0x000e220000000800 */
[----:B-1----:R-:W-:Y:S01]  /*0050*/  UIADD3 UR4, UPT, UPT, UR4, -0xa, URZ ;  /* 0xfffffff604047890 */ /* 0x002fe2000fffe0ff */
[----:B0-----:R-:W-:-:S05]  /*0060*/  IMAD R0, R0, UR5, R3 ;  /* 0x0000000500007c24 */ /* 0x001fca000f8e0203 */
[----:B------:R-:W-:-:S04]  /*0070*/  ISETP.GE.AND P0, PT, R0, UR4, PT ;  /* 0x0000000400007c0c */ /* 0x000fc8000bf06270 */
[----:B------:R-:W-:-:S13]  /*0080*/  ISETP.LT.OR P0, PT, R0, 0xb, P0 ;  /* 0x0000000b0000780c */ /* 0x000fda0000701670 */
[----:B------:R-:W-:Y:S05]  /*0090*/  @P0 EXIT ;  /* 0x000000000000094d */ /* 0x000fea0003800000 */
[----:B------:R-:W0:Y:S01]  /*00a0*/  LDC.64 R2, c[0x0][0x380] ;  /* 0x0000e000ff027b82 */ /* 0x000e220000000a00 */
[----:B------:R-:W1:Y:S01]  /*00b0*/  LDCU.64 UR4, c[0x0][0x358] ;  /* 0x00006b00ff0477ac */ /* 0x000e620008000a00 */
[C---:B------:R-:W-:Y:S02]  /*00c0*/  IADD3 R9, PT, PT, R0.reuse, -0x9, RZ ;  /* 0xfffffff700097810 */ /* 0x040fe40007ffe0ff */
[C---:B------:R-:W-:Y:S01]  /*00d0*/  IADD3 R11, PT, PT, R0.reuse, -0xa, RZ ;  /* 0xfffffff6000b7810 */ /* 0x040fe20007ffe0ff */
[----:B------:R-:W2:Y:S01]  /*00e0*/  LDCU.128 UR8, c[0x3][URZ] ;  /* 0x00c00000ff0877ac */ /* 0x000ea20008000c00 */
[C---:B------:R-:W-:Y:S02]  /*00f0*/  IADD3 R13, PT, PT, R0.reuse, -0x8, RZ ;  /* 0xfffffff8000d7810 */ /* 0x040fe40007ffe0ff */
[C---:B------:R-:W-:Y:S01]  /*0100*/  IADD3 R15, PT, PT, R0.reuse, -0x7, RZ ;  /* 0xfffffff9000f7810 */ /* 0x040fe20007ffe0ff */
[----:B------:R-:W3:Y:S01]  /*0110*/  LDCU.128 UR12, c[0x3][0x10] ;  /* 0x00c00200ff0c77ac */ /* 0x000ee20008000c00 */
[----:B------:R-:W-:-:S02]  /*0120*/  IADD3 R17, PT, PT, R0, -0x6, RZ ;  /* 0xfffffffa00117810 */ /* 0x000fc40007ffe0ff */
[----:B------:R-:W-:Y:S01]  /*0130*/  IADD3 R19, PT, PT, R0, -0x5, RZ ;  /* 0xfffffffb00137810 */ /* 0x000fe20007ffe0ff */
[----:B------:R-:W4:Y:S01]  /*0140*/  LDCU UR6, c[0x3][0x50] ;  /* 0x00c00a00ff0677ac */ /* 0x000f220008000800 */
[----:B0-----:R-:W-:-:S04]  /*0150*/  IMAD.WIDE.U32 R8, R9, 0x4, R2 ;  /* 0x0000000409087825 */ /* 0x001fc800078e0002 */
[--C-:B------:R-:W-:Y:S01]  /*0160*/  IMAD.WIDE.U32 R10, R11, 0x4, R2.reuse ;  /* 0x000000040b0a7825 */ /* 0x100fe200078e0002 */
[----:B-1----:R-:W2:Y:S03]  /*0170*/  LDG.E R4, desc[UR4][R8.64] ;  /* 0x0000000408047981 */ /* 0x002ea6000c1e1900 */
[--C-:B------:R-:W-:Y:S01]  /*0180*/  IMAD.WIDE.U32 R12, R13, 0x4, R2.reuse ;  /* 0x000000040d0c7825 */ /* 0x100fe200078e0002 */
[----:B------:R0:W5:Y:S03]  /*0190*/  LDG.E R5, desc[UR4][R10.64] ;  /* 0x000000040a057981 */ /* 0x000166000c1e1900 */
[--C-:B------:R-:W-:Y:S01]  /*01a0*/  IMAD.WIDE.U32 R14, R15, 0x4, R2.reuse ;  /* 0x000000040f0e7825 */ /* 0x100fe200078e0002 */
[----:B------:R-:W3:Y:S03]  /*01b0*/  LDG.E R6, desc[UR4][R12.64] ;  /* 0x000000040c067981 */ /* 0x000ee6000c1e1900 */
[----:B------:R-:W-:Y:S01]  /*01c0*/  IMAD.WIDE.U32 R16, R17, 0x4, R2 ;  /* 0x0000000411107825 */ /* 0x000fe200078e0002 */
[----:B------:R1:W4:Y:S01]  /*01d0*/  LDG.E R7, desc[UR4][R14.64] ;  /* 0x000000040e077981 */ /* 0x000322000c1e1900 */
[----:B------:R-:W-:-:S02]  /*01e0*/  IADD3 R27, PT, PT, R0, -0x4, RZ ;  /* 0xfffffffc001b7810 */ /* 0x000fc40007ffe0ff */
[--C-:B------:R-:W-:Y:S01]  /*01f0*/  IMAD.WIDE.U32 R18, R19, 0x4, R2.reuse ;  /* 0x0000000413127825 */ /* 0x100fe200078e0002 */
[----:B------:R-:W4:Y:S01]  /*0200*/  LDG.E R8, desc[UR4][R16.64] ;  /* 0x0000000410087981 */ /* 0x000f22000c1e1900 */
[C---:B------:R-:W-:Y:S02]  /*0210*/  IADD3 R29, PT, PT, R0.reuse, -0x3, RZ ;  /* 0xfffffffd001d7810 */ /* 0x040fe40007ffe0ff */
[--C-:B------:R-:W-:Y:S01]  /*0220*/  IMAD.WIDE.U32 R26, R27, 0x4, R2.reuse ;  /* 0x000000041b1a7825 */ /* 0x100fe200078e0002 */
[----:B------:R-:W4:Y:S01]  /*0230*/  LDG.E R9, desc[UR4][R18.64] ;  /* 0x0000000412097981 */ /* 0x000f22000c1e1900 */
[C---:B0-----:R-:W-:Y:S02]  /*0240*/  IADD3 R11, PT, PT, R0.reuse, -0x2, RZ ;  /* 0xfffffffe000b7810 */ /* 0x041fe40007ffe0ff */
[----:B------:R-:W-:Y:S01]  /*0250*/  IMAD.WIDE.U32 R28, R29, 0x4, R2 ;  /* 0x000000041d1c7825 */ /* 0x000fe200078e0002 */
[----:B------:R-:W4:Y:S01]  /*0260*/  LDG.E R10, desc[UR4][R26.64] ;  /* 0x000000041a0a7981 */ /* 0x000f22000c1e1900 */
[----:B------:R-:W-:-:S02]  /*0270*/  IADD3 R25, PT, PT, R0, -0x1, RZ ;  /* 0xffffffff00197810 */ /* 0x000fc40007ffe0ff */
[--C-:B-1----:R-:W-:Y:S02]  /*0280*/  IMAD.WIDE.U32 R14, R11, 0x4, R2.reuse ;  /* 0x000000040b0e7825 */ /* 0x102fe400078e0002 */
[----:B------:R-:W4:Y:S02]  /*0290*/  LDG.E R11, desc[UR4][R28.64] ;  /* 0x000000041c0b7981 */ /* 0x000f24000c1e1900 */
[--C-:B------:R-:W-:Y:S02]  /*02a0*/  IMAD.WIDE.U32 R24, R25, 0x4, R2.reuse ;  /* 0x0000000419187825 */ /* 0x100fe400078e0002 */
[----:B------:R-:W4:Y:S02]  /*02b0*/  LDG.E R12, desc[UR4][R14.64] ;  /* 0x000000040e0c7981 */ /* 0x000f24000c1e1900 */
[C---:B------:R-:W-:Y:S02]  /*02c0*/  IMAD.WIDE.U32 R2, R0.reuse, 0x4, R2 ;  /* 0x0000000400027825 */ /* 0x040fe400078e0002 */
[----:B------:R-:W4:Y:S04]  /*02d0*/  LDG.E R24, desc[UR4][R24.64] ;  /* 0x0000000418187981 */ /* 0x000f28000c1e1900 */
        /* <DEDUP_REMOVED lines=10> */
[----:B------:R0:W4:Y:S02]  /*0380*/  LDG.E R14, desc[UR4][R2.64+0x28] ;  /* 0x00002804020e7981 */ /* 0x000124000c1e1900 */
[----:B0-----:R-:W0:Y:S02]  /*0390*/  LDC.64 R2, c[0x0][0x388] ;  /* 0x0000e200ff027b82 */ /* 0x001e240000000a00 */
[----:B0-----:R-:W-:-:S04]  /*03a0*/  IMAD.WIDE.U32 R2, R0, 0x4, R2 ;  /* 0x0000000400027825 */ /* 0x001fc800078e0002 */
[----:B--2---:R-:W-:-:S04]  /*03b0*/  FMUL R4, R4, UR9 ;  /* 0x0000000904047c20 */ /* 0x004fc80008400000 */
[----:B-----5:R-:W-:-:S04]  /*03c0*/  FFMA R5, R5, UR8, R4 ;  /* 0x0000000805057c23 */ /* 0x020fc80008000004 */
[----:B---3--:R-:W-:-:S04]  /*03d0*/  FFMA R6, R6, UR10, R5 ;  /* 0x0000000a06067c23 */ /* 0x008fc80008000005 */
[----:B----4-:R-:W-:Y:S01]  /*03e0*/  FFMA R7, R7, UR11, R6 ;  /* 0x0000000b07077c23 */ /* 0x010fe20008000006 */
[----:B------:R-:W0:Y:S03]  /*03f0*/  LDCU.128 UR8, c[0x3][0x20] ;  /* 0x00c00400ff0877ac */ /* 0x000e260008000c00 */
[----:B------:R-:W-:-:S04]  /*0400*/  FFMA R8, R8, UR12, R7 ;  /* 0x0000000c08087c23 */ /* 0x000fc80008000007 */
[----:B------:R-:W-:-:S04]  /*0410*/  FFMA R9, R9, UR13, R8 ;  /* 0x0000000d09097c23 */ /* 0x000fc80008000008 */
[----:B------:R-:W-:-:S04]  /*0420*/  FFMA R10, R10, UR14, R9 ;  /* 0x0000000e0a0a7c23 */ /* 0x000fc80008000009 */
[----:B------:R-:W-:Y:S01]  /*0430*/  FFMA R11, R11, UR15, R10 ;  /* 0x0000000f0b0b7c23 */ /* 0x000fe2000800000a */
[----:B------:R-:W1:Y:S03]  /*0440*/  LDCU.128 UR12, c[0x3][0x30] ;  /* 0x00c00600ff0c77ac */ /* 0x000e660008000c00 */
[----:B0-----:R-:W-:-:S04]  /*0450*/  FFMA R11, R12, UR8, R11 ;  /* 0x000000080c0b7c23 */ /* 0x001fc8000800000b */
[----:B------:R-:W-:-:S04]  /*0460*/  FFMA R24, R24, UR9, R11 ;  /* 0x0000000918187c23 */ /* 0x000fc8000800000b */
[----:B------:R-:W-:-:S04]  /*0470*/  FFMA R23, R23, UR10, R24 ;  /* 0x0000000a17177c23 */ /* 0x000fc80008000018 */
[----:B------:R-:W-:Y:S01]  /*0480*/  FFMA R22, R22, UR11, R23 ;  /* 0x0000000b16167c23 */ /* 0x000fe20008000017 */
[----:B------:R-:W0:Y:S03]  /*0490*/  LDCU.128 UR8, c[0x3][0x40] ;  /* 0x00c00800ff0877ac */ /* 0x000e260008000c00 */
[----:B-1----:R-:W-:-:S04]  /*04a0*/  FFMA R21, R21, UR12, R22 ;  /* 0x0000000c15157c23 */ /* 0x002fc80008000016 */
[----:B------:R-:W-:-:S04]  /*04b0*/  FFMA R20, R20, UR13, R21 ;  /* 0x0000000d14147c23 */ /* 0x000fc80008000015 */
[----:B------:R-:W-:-:S04]  /*04c0*/  FFMA R20, R13, UR14, R20 ;  /* 0x0000000e0d147c23 */ /* 0x000fc80008000014 */
[----:B------:R-:W-:-:S04]  /*04d0*/  FFMA R19, R19, UR15, R20 ;  /* 0x0000000f13137c23 */ /* 0x000fc80008000014 */
[----:B0-----:R-:W-:-:S04]  /*04e0*/  FFMA R18, R18, UR8, R19 ;  /* 0x0000000812127c23 */ /* 0x001fc80008000013 */
[----:B------:R-:W-:-:S04]  /*04f0*/  FFMA R17, R17, UR9, R18 ;  /* 0x0000000911117c23 */ /* 0x000fc80008000012 */
[----:B------:R-:W-:-:S04]  /*0500*/  FFMA R16, R16, UR10, R17 ;  /* 0x0000000a10107c23 */ /* 0x000fc80008000011 */
[----:B------:R-:W-:-:S04]  /*0510*/  FFMA R15, R15, UR11, R16 ;  /* 0x0000000b0f0f7c23 */ /* 0x000fc80008000010 */
[----:B------:R-:W-:-:S05]  /*0520*/  FFMA R15, R14, UR6, R15 ;  /* 0x000000060e0f7c23 */ /* 0x000fca000800000f */
[----:B------:R-:W-:Y:S01]  /*0530*/  STG.E desc[UR4][R2.64], R15 ;  /* 0x0000000f02007986 */ /* 0x000fe2000c101904 */
[----:B------:R-:W-:Y:S05]  /*0540*/  EXIT ;  /* 0x000000000000794d */ /* 0x000fea0003800000 */
.L_x_1:
        /* <DEDUP_REMOVED lines=11> */
.L_x_3:


//--------------------- .nv.shared._Z12SharedFilterPfS_i --------------------------
	.section	.nv.shared._Z12SharedFilterPfS_i,"aw",@nobits
	.sectionflags	@""
	.align	4
.nv.shared._Z12SharedFilterPfS_i:
	.zero		3152


//--------------------- .nv.shared.reserved.0     --------------------------
	.section	.nv.shared.reserved.0,"aw",@nobits
	.weak		__nv_reservedSMEM_offset_0_alias
	.size		__nv_reservedSMEM_offset_0_alias, 0, 64
	.other		__nv_reservedSMEM_offset_0_alias,@"STO_CUDA_RESERVED_SHARED STV_DEFAULT"
__nv_reservedSMEM_offset_0_alias:
	.zero		0
	.zero		64


//--------------------- .nv.constant0._Z12SharedFilterPfS_i --------------------------
	.section	.nv.constant0._Z12SharedFilterPfS_i,"a",@progbits
	.sectionflags	@""
	.align	4
.nv.constant0._Z12SharedFilterPfS_i:
	.zero		916


//--------------------- .nv.constant0._Z12GlobalFilterPfS_i --------------------------
	.section	.nv.constant0._Z12GlobalFilterPfS_i,"a",@progbits
	.sectionflags	@""
	.align	4
.nv.constant0._Z12GlobalFilterPfS_i:
	.zero		916


//--------------------- SYMBOLS --------------------------

	.type		.nv.reservedSmem.offset0,@object
	.size		.nv.reservedSmem.offset0,0x4
	.type		.nv.reservedSmem.cap,@object
	.size		.nv.reservedSmem.cap,0x4
